//
// Generated by NVIDIA NVVM Compiler
//
// Compiler Build ID: CL-36424714
// Cuda compilation tools, release 13.0, V13.0.88
// Based on NVVM 20.0.0
//

.version 9.0
.target sm_100
.address_size 64

	// .globl	_Z32gaussian_filter_kernel_separablePhS_PKfmmmb
// _ZZ32gaussian_filter_kernel_separablePhS_PKfmmmbE13halfway_point has been demoted
// _ZZ32gaussian_filter_kernel_separablePhS_PKfmmmbE13blurred_pixel has been demoted
// _ZZ32gaussian_filter_kernel_separablePhS_PKfmmmbE1h has been demoted
// _ZZ32gaussian_filter_kernel_separablePhS_PKfmmmbE1w has been demoted
// _ZZ32gaussian_filter_kernel_separablePhS_PKfmmmbE4temp has been demoted
// _ZZ32gaussian_filter_kernel_separablePhS_PKfmmmbE13current_pixel has been demoted

.visible .entry _Z32gaussian_filter_kernel_separablePhS_PKfmmmb(
	.param .u64 .ptr .align 1 _Z32gaussian_filter_kernel_separablePhS_PKfmmmb_param_0,
	.param .u64 .ptr .align 1 _Z32gaussian_filter_kernel_separablePhS_PKfmmmb_param_1,
	.param .u64 .ptr .align 1 _Z32gaussian_filter_kernel_separablePhS_PKfmmmb_param_2,
	.param .u64 _Z32gaussian_filter_kernel_separablePhS_PKfmmmb_param_3,
	.param .u64 _Z32gaussian_filter_kernel_separablePhS_PKfmmmb_param_4,
	.param .u64 _Z32gaussian_filter_kernel_separablePhS_PKfmmmb_param_5,
	.param .u8 _Z32gaussian_filter_kernel_separablePhS_PKfmmmb_param_6
)
{
	.reg .pred 	%p<10>;
	.reg .b16 	%rs<19>;
	.reg .b32 	%r<35>;
	.reg .b32 	%f<9>;
	.reg .b64 	%rd<31>;
	// demoted variable
	.shared .align 4 .u32 _ZZ32gaussian_filter_kernel_separablePhS_PKfmmmbE13halfway_point;
	// demoted variable
	.shared .align 1 .u8 _ZZ32gaussian_filter_kernel_separablePhS_PKfmmmbE13blurred_pixel;
	// demoted variable
	.shared .align 4 .u32 _ZZ32gaussian_filter_kernel_separablePhS_PKfmmmbE1h;
	// demoted variable
	.shared .align 4 .u32 _ZZ32gaussian_filter_kernel_separablePhS_PKfmmmbE1w;
	// demoted variable
	.shared .align 4 .u32 _ZZ32gaussian_filter_kernel_separablePhS_PKfmmmbE4temp;
	// demoted variable
	.shared .align 4 .f32 _ZZ32gaussian_filter_kernel_separablePhS_PKfmmmbE13current_pixel;
	ld.param.u64 	%rd12, [_Z32gaussian_filter_kernel_separablePhS_PKfmmmb_param_0];
	ld.param.u64 	%rd8, [_Z32gaussian_filter_kernel_separablePhS_PKfmmmb_param_1];
	ld.param.u64 	%rd13, [_Z32gaussian_filter_kernel_separablePhS_PKfmmmb_param_2];
	ld.param.u64 	%rd9, [_Z32gaussian_filter_kernel_separablePhS_PKfmmmb_param_3];
	ld.param.u64 	%rd10, [_Z32gaussian_filter_kernel_separablePhS_PKfmmmb_param_4];
	ld.param.u64 	%rd14, [_Z32gaussian_filter_kernel_separablePhS_PKfmmmb_param_5];
	ld.param.s8 	%rs7, [_Z32gaussian_filter_kernel_separablePhS_PKfmmmb_param_6];
	cvta.to.global.u64 	%rd1, %rd13;
	cvta.to.global.u64 	%rd2, %rd12;
	mov.u32 	%r17, %ctaid.x;
	mov.u32 	%r18, %ntid.x;
	mov.u32 	%r19, %tid.x;
	mad.lo.s32 	%r1, %r17, %r18, %r19;
	mov.u32 	%r20, %ctaid.y;
	mov.u32 	%r21, %ntid.y;
	mov.u32 	%r22, %tid.y;
	mad.lo.s32 	%r23, %r20, %r21, %r22;
	cvt.u32.u64 	%r3, %rd14;
	cvt.s64.s32 	%rd3, %r1;
	setp.le.u64 	%p1, %rd10, %rd3;
	cvt.u64.u32 	%rd4, %r23;
	setp.le.u64 	%p2, %rd14, %rd4;
	or.pred  	%p3, %p1, %p2;
	@%p3 bra 	$L__BB0_11;
	shr.u64 	%rd15, %rd9, 1;
	cvt.u32.u64 	%r4, %rd15;
	st.shared.u32 	[_ZZ32gaussian_filter_kernel_separablePhS_PKfmmmbE13halfway_point], %r4;
	mov.b16 	%rs18, 0;
	st.shared.u8 	[_ZZ32gaussian_filter_kernel_separablePhS_PKfmmmbE13blurred_pixel], %rs18;
	setp.gt.s32 	%p4, %r4, 0;
	@%p4 bra 	$L__BB0_10;
	setp.ne.s16 	%p5, %rs7, 0;
	cvt.u32.u64 	%r5, %rd10;
	neg.s32 	%r6, %r4;
	@%p5 bra 	$L__BB0_6;
	add.s32 	%r7, %r4, -1;
	st.shared.u32 	[_ZZ32gaussian_filter_kernel_separablePhS_PKfmmmbE1h], %r1;
	mul.lo.s64 	%rd5, %rd14, %rd3;
	add.s32 	%r8, %r3, -1;
	add.s64 	%rd6, %rd14, -1;
	mov.b16 	%rs18, 0;
	mov.u32 	%r33, %r4;
$L__BB0_4:
	setp.gt.s32 	%p8, %r7, %r6;
	add.s32 	%r28, %r33, %r23;
	cvt.s64.s32 	%rd22, %r28;
	setp.lt.u64 	%p9, %rd6, %rd22;
	max.s32 	%r29, %r28, 0;
	selp.b32 	%r10, %r8, %r29, %p9;
	cvt.s64.s32 	%rd23, %r10;
	add.s64 	%rd24, %rd5, %rd23;
	add.s64 	%rd25, %rd2, %rd24;
	ld.global.u8 	%rs13, [%rd25];
	cvt.rn.f32.u16 	%f8, %rs13;
	add.s32 	%r30, %r33, %r4;
	mul.wide.s32 	%rd26, %r30, 4;
	add.s64 	%rd27, %rd1, %rd26;
	ld.global.f32 	%f6, [%rd27];
	mul.f32 	%f7, %f6, %f8;
	cvt.rzi.u32.f32 	%r31, %f7;
	cvt.u16.u32 	%rs14, %r31;
	add.s16 	%rs18, %rs18, %rs14;
	add.s32 	%r33, %r33, -1;
	@%p8 bra 	$L__BB0_5;
	bra.uni 	$L__BB0_4;
$L__BB0_5:
	st.shared.u32 	[_ZZ32gaussian_filter_kernel_separablePhS_PKfmmmbE4temp], %r10;
	st.shared.u32 	[_ZZ32gaussian_filter_kernel_separablePhS_PKfmmmbE1w], %r10;
	bra.uni 	$L__BB0_9;
$L__BB0_6:
	add.s32 	%r12, %r4, -1;
	st.shared.u32 	[_ZZ32gaussian_filter_kernel_separablePhS_PKfmmmbE1w], %r23;
	add.s32 	%r13, %r5, -1;
	add.s64 	%rd7, %rd10, -1;
	mov.b16 	%rs18, 0;
	mov.u32 	%r34, %r4;
$L__BB0_7:
	setp.gt.s32 	%p6, %r12, %r6;
	add.s32 	%r24, %r34, %r1;
	cvt.s64.s32 	%rd16, %r24;
	setp.lt.u64 	%p7, %rd7, %rd16;
	max.s32 	%r25, %r24, 0;
	selp.b32 	%r15, %r13, %r25, %p7;
	cvt.s64.s32 	%rd17, %r15;
	mad.lo.s64 	%rd18, %rd14, %rd17, %rd4;
	add.s64 	%rd19, %rd2, %rd18;
	ld.global.u8 	%rs10, [%rd19];
	cvt.rn.f32.u16 	%f8, %rs10;
	add.s32 	%r26, %r34, %r4;
	mul.wide.s32 	%rd20, %r26, 4;
	add.s64 	%rd21, %rd1, %rd20;
	ld.global.f32 	%f4, [%rd21];
	mul.f32 	%f5, %f4, %f8;
	cvt.rzi.u32.f32 	%r27, %f5;
	cvt.u16.u32 	%rs11, %r27;
	add.s16 	%rs18, %rs18, %rs11;
	add.s32 	%r34, %r34, -1;
	@%p6 bra 	$L__BB0_8;
	bra.uni 	$L__BB0_7;
$L__BB0_8:
	st.shared.u32 	[_ZZ32gaussian_filter_kernel_separablePhS_PKfmmmbE4temp], %r15;
	st.shared.u32 	[_ZZ32gaussian_filter_kernel_separablePhS_PKfmmmbE1h], %r15;
$L__BB0_9:
	st.shared.f32 	[_ZZ32gaussian_filter_kernel_separablePhS_PKfmmmbE13current_pixel], %f8;
	st.shared.u8 	[_ZZ32gaussian_filter_kernel_separablePhS_PKfmmmbE13blurred_pixel], %rs18;
$L__BB0_10:
	mad.lo.s32 	%r32, %r1, %r3, %r23;
	cvt.s64.s32 	%rd28, %r32;
	cvta.to.global.u64 	%rd29, %rd8;
	add.s64 	%rd30, %rd29, %rd28;
	st.global.u8 	[%rd30], %rs18;
$L__BB0_11:
	ret;

}


// ===== COMPILED SASS (sm_100) =====

	.target	sm_100

	.elftype	@"ET_EXEC"


//--------------------- .note.nv.tkinfo           --------------------------
	.section	.note.nv.tkinfo,"",@"SHT_NOTE"
	.sectionflags	@"SHF_NOTE_NV_TKINFO"
	.tkinfo
        /*0018*/ 	.word	0x00000002
        /*0030*/ 	.string	""
        /*0030*/ 	.string	"ptxas"
        /*0030*/ 	.string	"Cuda compilation tools, release 13.0, V13.0.88"
        /*0030*/ 	.string	"Build cuda_13.0.r13.0/compiler.36424714_0"
        /*0030*/ 	.string	"-arch sm_100 -m 64 "



//--------------------- .note.nv.cuinfo           --------------------------
	.section	.note.nv.cuinfo,"",@"SHT_NOTE"
	.sectionflags	@"SHF_NOTE_NV_CUINFO"
        /*0018*/ 	.short	0x0002
        /*001a*/ 	.short	0x0064
        /*001c*/ 	.short	0x0082
	.zero		2


//--------------------- .nv.info                  --------------------------
	.section	.nv.info,"",@"SHT_CUDA_INFO"
	.align	4


	//----- nvinfo : EIATTR_REGCOUNT
	.align		4
        /*0000*/ 	.byte	0x04, 0x2f
        /*0002*/ 	.short	(.L_1 - .L_0)
	.align		4
.L_0:
        /*0004*/ 	.word	index@(_Z32gaussian_filter_kernel_separablePhS_PKfmmmb)
        /*0008*/ 	.word	0x00000018


	//----- nvinfo : EIATTR_FRAME_SIZE
	.align		4
.L_1:
        /*000c*/ 	.byte	0x04, 0x11
        /*000e*/ 	.short	(.L_3 - .L_2)
	.align		4
.L_2:
        /*0010*/ 	.word	index@(_Z32gaussian_filter_kernel_separablePhS_PKfmmmb)
        /*0014*/ 	.word	0x00000000


	//----- nvinfo : EIATTR_MIN_STACK_SIZE
	.align		4
.L_3:
        /*0018*/ 	.byte	0x04, 0x12
        /*001a*/ 	.short	(.L_5 - .L_4)
	.align		4
.L_4:
        /*001c*/ 	.word	index@(_Z32gaussian_filter_kernel_separablePhS_PKfmmmb)
        /*0020*/ 	.word	0x00000000
.L_5:


//--------------------- .nv.compat                --------------------------
	.section	.nv.compat,"",@"SHT_CUDA_COMPAT_INFO"
	.align	4
        /*0000*/ 	.byte	0x02, 0x09, 0x00, 0x00, 0x02, 0x02, 0x01, 0x00, 0x02, 0x05, 0x05, 0x00, 0x03, 0x07, 0x01, 0x01
        /*0010*/ 	.byte	0x02, 0x03, 0x00, 0x00, 0x02, 0x06, 0x01, 0x00, 0x04, 0x0b, 0x08, 0x00, 0x09, 0x00, 0x00, 0x00
        /*0020*/ 	.byte	0x00, 0x00, 0x00, 0x00


//--------------------- .nv.info._Z32gaussian_filter_kernel_separablePhS_PKfmmmb --------------------------
	.section	.nv.info._Z32gaussian_filter_kernel_separablePhS_PKfmmmb,"",@"SHT_CUDA_INFO"
	.sectionflags	@""
	.align	4


	//----- nvinfo : EIATTR_CUDA_API_VERSION
	.align		4
        /*0000*/ 	.byte	0x04, 0x37
        /*0002*/ 	.short	(.L_7 - .L_6)
.L_6:
        /*0004*/ 	.word	0x00000082


	//----- nvinfo : EIATTR_KPARAM_INFO
	.align		4
.L_7:
        /*0008*/ 	.byte	0x04, 0x17
        /*000a*/ 	.short	(.L_9 - .L_8)
.L_8:
        /*000c*/ 	.word	0x00000000
        /*0010*/ 	.short	0x0006
        /*0012*/ 	.short	0x0030
        /*0014*/ 	.byte	0x00, 0xf0, 0x05, 0x00


	//----- nvinfo : EIATTR_KPARAM_INFO
	.align		4
.L_9:
        /*0018*/ 	.byte	0x04, 0x17
        /*001a*/ 	.short	(.L_11 - .L_10)
.L_10:
        /*001c*/ 	.word	0x00000000
        /*0020*/ 	.short	0x0005
        /*0022*/ 	.short	0x0028
        /*0024*/ 	.byte	0x00, 0xf0, 0x21, 0x00


	//----- nvinfo : EIATTR_KPARAM_INFO
	.align		4
.L_11:
        /*0028*/ 	.byte	0x04, 0x17
        /*002a*/ 	.short	(.L_13 - .L_12)
.L_12:
        /*002c*/ 	.word	0x00000000
        /*0030*/ 	.short	0x0004
        /*0032*/ 	.short	0x0020
        /*0034*/ 	.byte	0x00, 0xf0, 0x21, 0x00


	//----- nvinfo : EIATTR_KPARAM_INFO
	.align		4
.L_13:
        /*0038*/ 	.byte	0x04, 0x17
        /*003a*/ 	.short	(.L_15 - .L_14)
.L_14:
        /*003c*/ 	.word	0x00000000
        /*0040*/ 	.short	0x0003
        /*0042*/ 	.short	0x0018
        /*0044*/ 	.byte	0x00, 0xf0, 0x21, 0x00


	//----- nvinfo : EIATTR_KPARAM_INFO
	.align		4
.L_15:
        /*0048*/ 	.byte	0x04, 0x17
        /*004a*/ 	.short	(.L_17 - .L_16)
.L_16:
        /*004c*/ 	.word	0x00000000
        /*0050*/ 	.short	0x0002
        /*0052*/ 	.short	0x0010
        /*0054*/ 	.byte	0x00, 0xf5, 0x21, 0x00


	//----- nvinfo : EIATTR_KPARAM_INFO
	.align		4
.L_17:
        /*0058*/ 	.byte	0x04, 0x17
        /*005a*/ 	.short	(.L_19 - .L_18)
.L_18:
        /*005c*/ 	.word	0x00000000
        /*0060*/ 	.short	0x0001
        /*0062*/ 	.short	0x0008
        /*0064*/ 	.byte	0x00, 0xf5, 0x21, 0x00


	//----- nvinfo : EIATTR_KPARAM_INFO
	.align		4
.L_19:
        /*0068*/ 	.byte	0x04, 0x17
        /*006a*/ 	.short	(.L_21 - .L_20)
.L_20:
        /*006c*/ 	.word	0x00000000
        /*0070*/ 	.short	0x0000
        /*0072*/ 	.short	0x0000
        /*0074*/ 	.byte	0x00, 0xf5, 0x21, 0x00


	//----- nvinfo : EIATTR_SPARSE_MMA_MASK
	.align		4
.L_21:
        /*0078*/ 	.byte	0x03, 0x50
        /*007a*/ 	.short	0x0000


	//----- nvinfo : EIATTR_MAXREG_COUNT
	.align		4
        /*007c*/ 	.byte	0x03, 0x1b
        /*007e*/ 	.short	0x00ff


	//----- nvinfo : EIATTR_MERCURY_ISA_VERSION
	.align		4
        /*0080*/ 	.byte	0x03, 0x5f
        /*0082*/ 	.short	0x0101


	//----- nvinfo : EIATTR_VRC_CTA_INIT_COUNT
	.align		4
        /*0084*/ 	.byte	0x02, 0x4a
	.zero		1
	.zero		1


	//----- nvinfo : EIATTR_EXIT_INSTR_OFFSETS
	.align		4
        /*0088*/ 	.byte	0x04, 0x1c
        /*008a*/ 	.short	(.L_23 - .L_22)


	//   ....[0]....
.L_22:
        /*008c*/ 	.word	0x00000100


	//   ....[1]....
        /*0090*/ 	.word	0x00000700


	//----- nvinfo : EIATTR_CBANK_PARAM_SIZE
	.align		4
.L_23:
        /*0094*/ 	.byte	0x03, 0x19
        /*0096*/ 	.short	0x0031


	//----- nvinfo : EIATTR_PARAM_CBANK
	.align		4
        /*0098*/ 	.byte	0x04, 0x0a
        /*009a*/ 	.short	(.L_25 - .L_24)
	.align		4
.L_24:
        /*009c*/ 	.word	index@(.nv.constant0._Z32gaussian_filter_kernel_separablePhS_PKfmmmb)
        /*00a0*/ 	.short	0x0380
        /*00a2*/ 	.short	0x0031


	//----- nvinfo : EIATTR_SW_WAR
	.align		4
.L_25:
        /*00a4*/ 	.byte	0x04, 0x36
        /*00a6*/ 	.short	(.L_27 - .L_26)
.L_26:
        /*00a8*/ 	.word	0x00000008
.L_27:


//--------------------- .nv.callgraph             --------------------------
	.section	.nv.callgraph,"",@"SHT_CUDA_CALLGRAPH"
	.align	4
	.sectionentsize	8
	.align		4
        /*0000*/ 	.word	0x00000000
	.align		4
        /*0004*/ 	.word	0xffffffff
	.align		4
        /*0008*/ 	.word	0x00000000
	.align		4
        /*000c*/ 	.word	0xfffffffe
	.align		4
        /*0010*/ 	.word	0x00000000
	.align		4
        /*0014*/ 	.word	0xfffffffd
	.align		4
        /*0018*/ 	.word	0x00000000
	.align		4
        /*001c*/ 	.word	0xfffffffc


//--------------------- .text._Z32gaussian_filter_kernel_separablePhS_PKfmmmb --------------------------
	.section	.text._Z32gaussian_filter_kernel_separablePhS_PKfmmmb,"ax",@progbits
	.align	128
        .global         _Z32gaussian_filter_kernel_separablePhS_PKfmmmb
        .type           _Z32gaussian_filter_kernel_separablePhS_PKfmmmb,@function
        .size           _Z32gaussian_filter_kernel_separablePhS_PKfmmmb,(.L_x_6 - _Z32gaussian_filter_kernel_separablePhS_PKfmmmb)
        .other          _Z32gaussian_filter_kernel_separablePhS_PKfmmmb,@"STO_CUDA_ENTRY STV_DEFAULT"
_Z32gaussian_filter_kernel_separablePhS_PKfmmmb:
.text._Z32gaussian_filter_kernel_separablePhS_PKfmmmb:
[----:B------:R-:W-:Y:S01]  /*0000*/  LDC R1, c[0x0][0x37c] ;  /* 0x0000df00ff017b82 */ /* 0x000fe20000000800 */
[----:B------:R-:W0:Y:S07]  /*0010*/  S2R R5, SR_TID.Y ;  /* 0x0000000000057919 */ /* 0x000e2e0000002200 */
[----:B------:R-:W1:Y:S01]  /*0020*/  LDC R9, c[0x0][0x360] ;  /* 0x0000d800ff097b82 */ /* 0x000e620000000800 */
[----:B------:R-:W1:Y:S07]  /*0030*/  S2R R0, SR_TID.X ;  /* 0x0000000000007919 */ /* 0x000e6e0000002100 */
[----:B------:R-:W0:Y:S08]  /*0040*/  S2UR UR5, SR_CTAID.Y ;  /* 0x00000000000579c3 */ /* 0x000e300000002600 */
[----:B------:R-:W0:Y:S08]  /*0050*/  LDC R10, c[0x0][0x364] ;  /* 0x0000d900ff0a7b82 */ /* 0x000e300000000800 */
[----:B------:R-:W1:Y:S08]  /*0060*/  S2UR UR4, SR_CTAID.X ;  /* 0x00000000000479c3 */ /* 0x000e700000002500 */
[----:B------:R-:W2:Y:S08]  /*0070*/  LDC.64 R2, c[0x0][0x3a8] ;  /* 0x0000ea00ff027b82 */ /* 0x000eb00000000a00 */
[----:B------:R-:W3:Y:S01]  /*0080*/  LDC.64 R12, c[0x0][0x3a0] ;  /* 0x0000e800ff0c7b82 */ /* 0x000ee20000000a00 */
[----:B0-----:R-:W-:-:S02]  /*0090*/  IMAD R10, R10, UR5, R5 ;  /* 0x000000050a0a7c24 */ /* 0x001fc4000f8e0205 */
[----:B-1----:R-:W-:-:S05]  /*00a0*/  IMAD R9, R9, UR4, R0 ;  /* 0x0000000409097c24 */ /* 0x002fca000f8e0200 */
[----:B------:R-:W-:Y:S02]  /*00b0*/  SHF.R.S32.HI R11, RZ, 0x1f, R9 ;  /* 0x0000001fff0b7819 */ /* 0x000fe40000011409 */
[----:B--2---:R-:W-:-:S04]  /*00c0*/  ISETP.GE.U32.AND P1, PT, R10, R2, PT ;  /* 0x000000020a00720c */ /* 0x004fc80003f26070 */
[----:B------:R-:W-:Y:S02]  /*00d0*/  ISETP.GE.U32.AND.EX P1, PT, RZ, R3, PT, P1 ;  /* 0x00000003ff00720c */ /* 0x000fe40003f26110 */
[----:B---3--:R-:W-:-:S04]  /*00e0*/  ISETP.GE.U32.AND P0, PT, R9, R12, PT ;  /* 0x0000000c0900720c */ /* 0x008fc80003f06070 */
[----:B------:R-:W-:-:S13]  /*00f0*/  ISETP.GE.U32.OR.EX P0, PT, R11, R13, P1, P0 ;  /* 0x0000000d0b00720c */ /* 0x000fda0000f06500 */
[----:B------:R-:W-:Y:S05]  /*0100*/  @P0 EXIT ;  /* 0x000000000000094d */ /* 0x000fea0003800000 */
[----:B------:R-:W0:Y:S01]  /*0110*/  LDC.64 R4, c[0x0][0x398] ;  /* 0x0000e600ff047b82 */ /* 0x000e220000000a00 */
[----:B------:R-:W-:Y:S01]  /*0120*/  UMOV UR4, 0x400 ;  /* 0x0000040000047882 */ /* 0x000fe20000000000 */
[----:B------:R-:W1:Y:S01]  /*0130*/  LDCU.64 UR6, c[0x0][0x358] ;  /* 0x00006b00ff0677ac */ /* 0x000e620008000a00 */
[----:B------:R-:W-:-:S05]  /*0140*/  PRMT R0, RZ, 0x7610, R0 ;  /* 0x00007610ff007816 */ /* 0x000fca0000000000 */
[----:B------:R-:W2:Y:S01]  /*0150*/  S2UR UR5, SR_CgaCtaId ;  /* 0x00000000000579c3 */ /* 0x000ea20000008800 */
[----:B0-----:R-:W-:-:S04]  /*0160*/  SHF.R.U64 R8, R4, 0x1, R5 ;  /* 0x0000000104087819 */ /* 0x001fc80000001205 */
[----:B------:R-:W-:Y:S01]  /*0170*/  ISETP.GT.AND P0, PT, R8, RZ, PT ;  /* 0x000000ff0800720c */ /* 0x000fe20003f04270 */
[----:B--2---:R-:W-:-:S09]  /*0180*/  ULEA UR4, UR5, UR4, 0x18 ;  /* 0x0000000405047291 */ /* 0x004fd2000f8ec0ff */
[----:B------:R-:W-:Y:S04]  /*0190*/  STS.U8 [UR4+0x4], RZ ;  /* 0x000004ffff007988 */ /* 0x000fe80008000004 */
[----:B------:R0:W-:Y:S01]  /*01a0*/  STS [UR4], R8 ;  /* 0x00000008ff007988 */ /* 0x0001e20008000804 */
[----:B-1----:R-:W-:Y:S05]  /*01b0*/  @P0 BRA `(.L_x_0) ;  /* 0x00000004003c0947 */ /* 0x002fea0003800000 */
[----:B------:R-:W1:Y:S02]  /*01c0*/  LDCU.U8 UR5, c[0x0][0x3b0] ;  /* 0x00007600ff0577ac */ /* 0x000e640008000000 */
[----:B-1----:R-:W-:-:S04]  /*01d0*/  UPRMT UR5, UR5, 0x8880, URZ ;  /* 0x0000888005057896 */ /* 0x002fc800080000ff */
[----:B------:R-:W-:-:S09]  /*01e0*/  UISETP.NE.AND UP0, UPT, UR5, URZ, UPT ;  /* 0x000000ff0500728c */ /* 0x000fd2000bf05270 */
[----:B------:R-:W-:Y:S05]  /*01f0*/  BRA.U UP0, `(.L_x_1) ;  /* 0x0000000100907547 */ /* 0x000fea000b800000 */
[----:B------:R1:W-:Y:S01]  /*0200*/  STS [UR4+0x8], R9 ;  /* 0x00000809ff007988 */ /* 0x0003e20008000804 */
[----:B------:R-:W2:Y:S01]  /*0210*/  LDC.64 R4, c[0x0][0x390] ;  /* 0x0000e400ff047b82 */ /* 0x000ea20000000a00 */
[----:B------:R-:W-:Y:S01]  /*0220*/  VIADD R0, R8, 0xffffffff ;  /* 0xffffffff08007836 */ /* 0x000fe20000000000 */
[C---:B------:R-:W-:Y:S01]  /*0230*/  IADD3 R16, P0, PT, R2.reuse, -0x1, RZ ;  /* 0xffffffff02107810 */ /* 0x040fe20007f1e0ff */
[--C-:B------:R-:W-:Y:S01]  /*0240*/  IMAD.MOV R7, RZ, RZ, -R8.reuse ;  /* 0x000000ffff077224 */ /* 0x100fe200078e0a08 */
[----:B------:R-:W3:Y:S01]  /*0250*/  LDCU.64 UR8, c[0x0][0x380] ;  /* 0x00007000ff0877ac */ /* 0x000ee20008000a00 */
[----:B------:R-:W-:Y:S01]  /*0260*/  VIADD R18, R2, 0xffffffff ;  /* 0xffffffff02127836 */ /* 0x000fe20000000000 */
[----:B------:R-:W-:Y:S01]  /*0270*/  IADD3.X R19, PT, PT, R3, -0x1, RZ, P0, !PT ;  /* 0xffffffff03137810 */ /* 0x000fe200007fe4ff */
[----:B------:R-:W-:Y:S01]  /*0280*/  IMAD.MOV.U32 R17, RZ, RZ, R8 ;  /* 0x000000ffff117224 */ /* 0x000fe200078e0008 */
[----:B------:R-:W-:Y:S02]  /*0290*/  ISETP.GT.AND P1, PT, R0, R7, PT ;  /* 0x000000070000720c */ /* 0x000fe40003f24270 */
[----:B-1----:R-:W-:-:S11]  /*02a0*/  PRMT R0, RZ, 0x7610, R0 ;  /* 0x00007610ff007816 */ /* 0x002fd60000000000 */
.L_x_2:
[----:B------:R-:W-:Y:S02]  /*02b0*/  IMAD.IADD R7, R10, 0x1, R17 ;  /* 0x000000010a077824 */ /* 0x000fe400078e0211 */
[----:B------:R-:W-:Y:S02]  /*02c0*/  IMAD R14, R11, R2, RZ ;  /* 0x000000020b0e7224 */ /* 0x000fe400078e02ff */
[----:B------:R-:W-:Y:S01]  /*02d0*/  IMAD.IADD R21, R17, 0x1, R8 ;  /* 0x0000000111157824 */ /* 0x000fe200078e0208 */
[----:B------:R-:W-:Y:S01]  /*02e0*/  ISETP.GE.U32.AND P0, PT, R16, R7, PT ;  /* 0x000000071000720c */ /* 0x000fe20003f06070 */
[----:B------:R-:W-:Y:S01]  /*02f0*/  IMAD R15, R9, R3, R14 ;  /* 0x00000003090f7224 */ /* 0x000fe200078e020e */
[----:B------:R-:W-:Y:S02]  /*0300*/  SHF.R.S32.HI R6, RZ, 0x1f, R7 ;  /* 0x0000001fff067819 */ /* 0x000fe40000011407 */
[----:B------:R-:W-:Y:S02]  /*0310*/  VIMNMX R7, PT, PT, RZ, R7, !PT ;  /* 0x00000007ff077248 */ /* 0x000fe40007fe0100 */
[----:B------:R-:W-:-:S04]  /*0320*/  ISETP.GE.U32.AND.EX P0, PT, R19, R6, PT, P0 ;  /* 0x000000061300720c */ /* 0x000fc80003f06100 */
[----:B------:R-:W-:-:S04]  /*0330*/  SEL R6, R18, R7, !P0 ;  /* 0x0000000712067207 */ /* 0x000fc80004000000 */
[----:B------:R-:W-:-:S03]  /*0340*/  SHF.R.S32.HI R7, RZ, 0x1f, R6 ;  /* 0x0000001fff077819 */ /* 0x000fc60000011406 */
[----:B------:R-:W-:-:S03]  /*0350*/  IMAD.WIDE.U32 R12, R9, R2, R6 ;  /* 0x00000002090c7225 */ /* 0x000fc600078e0006 */
[----:B---3--:R-:W-:-:S04]  /*0360*/  IADD3 R14, P0, PT, R12, UR8, RZ ;  /* 0x000000080c0e7c10 */ /* 0x008fc8000ff1e0ff */
[----:B------:R-:W-:Y:S01]  /*0370*/  IADD3.X R15, PT, PT, R13, UR9, R15, P0, !PT ;  /* 0x000000090d0f7c10 */ /* 0x000fe200087fe40f */
[----:B--2---:R-:W-:-:S04]  /*0380*/  IMAD.WIDE R12, R21, 0x4, R4 ;  /* 0x00000004150c7825 */ /* 0x004fc800078e0204 */
[----:B------:R-:W2:Y:S04]  /*0390*/  LDG.E.U8 R14, desc[UR6][R14.64] ;  /* 0x000000060e0e7981 */ /* 0x000ea8000c1e1100 */
[----:B------:R-:W3:Y:S01]  /*03a0*/  LDG.E R13, desc[UR6][R12.64] ;  /* 0x000000060c0d7981 */ /* 0x000ee2000c1e1900 */
[----:B------:R-:W-:Y:S01]  /*03b0*/  VIADD R17, R17, 0xffffffff ;  /* 0xffffffff11117836 */ /* 0x000fe20000000000 */
[----:B--2---:R-:W-:-:S05]  /*03c0*/  I2FP.F32.U32 R20, R14 ;  /* 0x0000000e00147245 */ /* 0x004fca0000201000 */
[----:B---3--:R-:W-:-:S06]  /*03d0*/  FMUL R21, R20, R13 ;  /* 0x0000000d14157220 */ /* 0x008fcc0000400000 */
[----:B------:R-:W1:Y:S02]  /*03e0*/  F2I.U32.TRUNC.NTZ R21, R21 ;  /* 0x0000001500157305 */ /* 0x000e64000020f000 */
[----:B-1----:R-:W-:Y:S01]  /*03f0*/  IMAD.IADD R0, R21, 0x1, R0 ;  /* 0x0000000115007824 */ /* 0x002fe200078e0200 */
[----:B------:R-:W-:Y:S06]  /*0400*/  @!P1 BRA `(.L_x_2) ;  /* 0xfffffffc00a89947 */ /* 0x000fec000383ffff */
[----:B------:R1:W-:Y:S04]  /*0410*/  STS [UR4+0x10], R6 ;  /* 0x00001006ff007988 */ /* 0x0003e80008000804 */
[----:B------:R1:W-:Y:S01]  /*0420*/  STS [UR4+0xc], R6 ;  /* 0x00000c06ff007988 */ /* 0x0003e20008000804 */
[----:B------:R-:W-:Y:S05]  /*0430*/  BRA `(.L_x_3) ;  /* 0x0000000000947947 */ /* 0x000fea0003800000 */
.L_x_1:
[----:B------:R1:W-:Y:S01]  /*0440*/  STS [UR4+0xc], R10 ;  /* 0x00000c0aff007988 */ /* 0x0003e20008000804 */
[----:B------:R-:W2:Y:S01]  /*0450*/  LDC.64 R4, c[0x0][0x390] ;  /* 0x0000e400ff047b82 */ /* 0x000ea20000000a00 */
[----:B------:R-:W-:Y:S01]  /*0460*/  VIADD R0, R8, 0xffffffff ;  /* 0xffffffff08007836 */ /* 0x000fe20000000000 */
[----:B------:R-:W-:Y:S01]  /*0470*/  IADD3 R6, P0, PT, R12, -0x1, RZ ;  /* 0xffffffff0c067810 */ /* 0x000fe20007f1e0ff */
[--C-:B------:R-:W-:Y:S01]  /*0480*/  IMAD.MOV R7, RZ, RZ, -R8.reuse ;  /* 0x000000ffff077224 */ /* 0x100fe200078e0a08 */
[----:B------:R-:W3:Y:S01]  /*0490*/  LDCU.64 UR8, c[0x0][0x380] ;  /* 0x00007000ff0877ac */ /* 0x000ee20008000a00 */
[----:B------:R-:W-:-:S03]  /*04a0*/  IMAD.MOV.U32 R11, RZ, RZ, R8 ;  /* 0x000000ffff0b7224 */ /* 0x000fc600078e0008 */
[----:B------:R-:W-:Y:S01]  /*04b0*/  ISETP.GT.AND P1, PT, R0, R7, PT ;  /* 0x000000070000720c */ /* 0x000fe20003f24270 */
[----:B------:R-:W-:Y:S01]  /*04c0*/  VIADD R7, R12, 0xffffffff ;  /* 0xffffffff0c077836 */ /* 0x000fe20000000000 */
[----:B------:R-:W-:Y:S02]  /*04d0*/  IADD3.X R12, PT, PT, R13, -0x1, RZ, P0, !PT ;  /* 0xffffffff0d0c7810 */ /* 0x000fe400007fe4ff */
[----:B-1----:R-:W-:-:S09]  /*04e0*/  PRMT R0, RZ, 0x7610, R0 ;  /* 0x00007610ff007816 */ /* 0x002fd20000000000 */
.L_x_4:
[----:B------:R-:W-:-:S05]  /*04f0*/  IMAD.IADD R13, R9, 0x1, R11 ;  /* 0x00000001090d7824 */ /* 0x000fca00078e020b */
[-C--:B------:R-:W-:Y:S02]  /*0500*/  ISETP.GE.U32.AND P0, PT, R6, R13.reuse, PT ;  /* 0x0000000d0600720c */ /* 0x080fe40003f06070 */
[----:B------:R-:W-:Y:S02]  /*0510*/  SHF.R.S32.HI R15, RZ, 0x1f, R13 ;  /* 0x0000001fff0f7819 */ /* 0x000fe4000001140d */
[----:B------:R-:W-:Y:S02]  /*0520*/  VIMNMX R14, PT, PT, RZ, R13, !PT ;  /* 0x0000000dff0e7248 */ /* 0x000fe40007fe0100 */
[----:B------:R-:W-:Y:S01]  /*0530*/  ISETP.GE.U32.AND.EX P0, PT, R12, R15, PT, P0 ;  /* 0x0000000f0c00720c */ /* 0x000fe20003f06100 */
[----:B------:R-:W-:-:S03]  /*0540*/  IMAD.MOV.U32 R15, RZ, RZ, RZ ;  /* 0x000000ffff0f7224 */ /* 0x000fc600078e00ff */
[----:B------:R-:W-:Y:S01]  /*0550*/  SEL R13, R7, R14, !P0 ;  /* 0x0000000e070d7207 */ /* 0x000fe20004000000 */
[----:B------:R-:W-:-:S03]  /*0560*/  IMAD.MOV.U32 R14, RZ, RZ, R10 ;  /* 0x000000ffff0e7224 */ /* 0x000fc600078e000a */
[----:B------:R-:W-:Y:S01]  /*0570*/  SHF.R.S32.HI R17, RZ, 0x1f, R13 ;  /* 0x0000001fff117819 */ /* 0x000fe2000001140d */
[----:B------:R-:W-:-:S04]  /*0580*/  IMAD.WIDE.U32 R14, R13, R2, R14 ;  /* 0x000000020d0e7225 */ /* 0x000fc800078e000e */
[----:B------:R-:W-:Y:S01]  /*0590*/  IMAD R16, R17, R2, RZ ;  /* 0x0000000211107224 */ /* 0x000fe200078e02ff */
[----:B---3--:R-:W-:Y:S01]  /*05a0*/  IADD3 R14, P0, PT, R14, UR8, RZ ;  /* 0x000000080e0e7c10 */ /* 0x008fe2000ff1e0ff */
[----:B------:R-:W-:Y:S02]  /*05b0*/  IMAD.IADD R17, R11, 0x1, R8 ;  /* 0x000000010b117824 */ /* 0x000fe400078e0208 */
[----:B------:R-:W-:Y:S02]  /*05c0*/  IMAD R19, R13, R3, R16 ;  /* 0x000000030d137224 */ /* 0x000fe400078e0210 */
[----:B--2---:R-:W-:-:S03]  /*05d0*/  IMAD.WIDE R16, R17, 0x4, R4 ;  /* 0x0000000411107825 */ /* 0x004fc600078e0204 */
[----:B------:R-:W-:-:S03]  /*05e0*/  IADD3.X R15, PT, PT, R15, UR9, R19, P0, !PT ;  /* 0x000000090f0f7c10 */ /* 0x000fc600087fe413 */
[----:B------:R-:W2:Y:S04]  /*05f0*/  LDG.E R17, desc[UR6][R16.64] ;  /* 0x0000000610117981 */ /* 0x000ea8000c1e1900 */
[----:B------:R-:W3:Y:S01]  /*0600*/  LDG.E.U8 R14, desc[UR6][R14.64] ;  /* 0x000000060e0e7981 */ /* 0x000ee2000c1e1100 */
[----:B------:R-:W-:Y:S01]  /*0610*/  VIADD R11, R11, 0xffffffff ;  /* 0xffffffff0b0b7836 */ /* 0x000fe20000000000 */
[----:B---3--:R-:W-:-:S05]  /*0620*/  I2FP.F32.U32 R20, R14 ;  /* 0x0000000e00147245 */ /* 0x008fca0000201000 */
[----:B--2---:R-:W-:-:S04]  /*0630*/  FMUL R18, R20, R17 ;  /* 0x0000001114127220 */ /* 0x004fc80000400000 */
[----:B------:R-:W1:Y:S02]  /*0640*/  F2I.U32.TRUNC.NTZ R19, R18 ;  /* 0x0000001200137305 */ /* 0x000e64000020f000 */
[----:B-1----:R-:W-:Y:S01]  /*0650*/  IMAD.IADD R0, R19, 0x1, R0 ;  /* 0x0000000113007824 */ /* 0x002fe200078e0200 */
[----:B------:R-:W-:Y:S06]  /*0660*/  @!P1 BRA `(.L_x_4) ;  /* 0xfffffffc00a09947 */ /* 0x000fec000383ffff */
[----:B------:R2:W-:Y:S04]  /*0670*/  STS [UR4+0x10], R13 ;  /* 0x0000100dff007988 */ /* 0x0005e80008000804 */
[----:B------:R2:W-:Y:S02]  /*0680*/  STS [UR4+0x8], R13 ;  /* 0x0000080dff007988 */ /* 0x0005e40008000804 */
.L_x_3:
[----:B------:R3:W-:Y:S04]  /*0690*/  STS [UR4+0x14], R20 ;  /* 0x00001414ff007988 */ /* 0x0007e80008000804 */
[----:B------:R3:W-:Y:S02]  /*06a0*/  STS.U8 [UR4+0x4], R0 ;  /* 0x00000400ff007988 */ /* 0x0007e40008000004 */
.L_x_0:
[----:B------:R-:W4:Y:S01]  /*06b0*/  LDCU.64 UR4, c[0x0][0x388] ;  /* 0x00007100ff0477ac */ /* 0x000f220008000a00 */
[----:B------:R-:W-:-:S05]  /*06c0*/  IMAD R9, R9, R2, R10 ;  /* 0x0000000209097224 */ /* 0x000fca00078e020a */
[----:B----4-:R-:W-:-:S04]  /*06d0*/  IADD3 R2, P0, PT, R9, UR4, RZ ;  /* 0x0000000409027c10 */ /* 0x010fc8000ff1e0ff */
[----:B------:R-:W-:-:S05]  /*06e0*/  LEA.HI.X.SX32 R3, R9, UR5, 0x1, P0 ;  /* 0x0000000509037c11 */ /* 0x000fca00080f0eff */
[----:B------:R-:W-:Y:S01]  /*06f0*/  STG.E.U8 desc[UR6][R2.64], R0 ;  /* 0x0000000002007986 */ /* 0x000fe2000c101106 */
[----:B------:R-:W-:Y:S05]  /*0700*/  EXIT ;  /* 0x000000000000794d */ /* 0x000fea0003800000 */
.L_x_5:
[----:B------:R-:W-:-:S00]  /*0710*/  BRA `(.L_x_5) ;  /* 0xfffffffc00fc7947 */ /* 0x000fc0000383ffff */
[----:B------:R-:W-:-:S00]  /*0720*/  NOP ;  /* 0x0000000000007918 */ /* 0x000fc00000000000 */
        /* <DEDUP_REMOVED lines=13> */
.L_x_6:


//--------------------- .nv.shared._Z32gaussian_filter_kernel_separablePhS_PKfmmmb --------------------------
	.section	.nv.shared._Z32gaussian_filter_kernel_separablePhS_PKfmmmb,"aw",@nobits
	.sectionflags	@""
	.align	4
.nv.shared._Z32gaussian_filter_kernel_separablePhS_PKfmmmb:
	.zero		1048


//--------------------- .nv.shared.reserved.0     --------------------------
	.section	.nv.shared.reserved.0,"aw",@nobits
	.weak		__nv_reservedSMEM_offset_0_alias
	.size		__nv_reservedSMEM_offset_0_alias, 0, 64
	.other		__nv_reservedSMEM_offset_0_alias,@"STO_CUDA_RESERVED_SHARED STV_DEFAULT"
__nv_reservedSMEM_offset_0_alias:
	.zero		0
	.zero		64


//--------------------- .nv.constant0._Z32gaussian_filter_kernel_separablePhS_PKfmmmb --------------------------
	.section	.nv.constant0._Z32gaussian_filter_kernel_separablePhS_PKfmmmb,"a",@progbits
	.sectionflags	@""
	.align	4
.nv.constant0._Z32gaussian_filter_kernel_separablePhS_PKfmmmb:
	.zero		945


//--------------------- SYMBOLS --------------------------

	.type		.nv.reservedSmem.offset0,@object
	.size		.nv.reservedSmem.offset0,0x4
	.type		.nv.reservedSmem.cap,@object
	.size		.nv.reservedSmem.cap,0x4
